//
// Generated by NVIDIA NVVM Compiler
//
// Compiler Build ID: CL-36424714
// Cuda compilation tools, release 13.0, V13.0.88
// Based on NVVM 20.0.0
//

.version 9.0
.target sm_100
.address_size 64

	// .globl	_Z4scanPf
// _ZZ4scanPfE5local has been demoted

.visible .entry _Z4scanPf(
	.param .u64 .ptr .align 1 _Z4scanPf_param_0
)
{
	.reg .pred 	%p<4>;
	.reg .b32 	%r<14>;
	.reg .b32 	%f<10>;
	.reg .b64 	%rd<5>;
	// demoted variable
	.shared .align 4 .b8 _ZZ4scanPfE5local[64];
	ld.param.u64 	%rd2, [_Z4scanPf_param_0];
	cvta.to.global.u64 	%rd3, %rd2;
	mov.u32 	%r1, %tid.x;
	mul.wide.u32 	%rd4, %r1, 4;
	add.s64 	%rd1, %rd3, %rd4;
	ld.global.f32 	%f9, [%rd1];
	shl.b32 	%r6, %r1, 2;
	mov.u32 	%r7, _ZZ4scanPfE5local;
	add.s32 	%r2, %r7, %r6;
	st.shared.f32 	[%r2], %f9;
	mov.u32 	%r3, %ntid.x;
	setp.lt.u32 	%p1, %r3, 2;
	@%p1 bra 	$L__BB0_5;
	mov.b32 	%r13, 1;
$L__BB0_2:
	bar.sync 	0;
	setp.lt.u32 	%p2, %r1, %r13;
	mov.f32 	%f8, 0f00000000;
	@%p2 bra 	$L__BB0_4;
	sub.s32 	%r9, %r1, %r13;
	shl.b32 	%r10, %r9, 2;
	add.s32 	%r12, %r7, %r10;
	ld.shared.f32 	%f8, [%r12];
$L__BB0_4:
	bar.sync 	0;
	ld.shared.f32 	%f7, [%r2];
	add.f32 	%f9, %f8, %f7;
	st.shared.f32 	[%r2], %f9;
	shl.b32 	%r13, %r13, 1;
	setp.lt.u32 	%p3, %r13, %r3;
	@%p3 bra 	$L__BB0_2;
$L__BB0_5:
	st.global.f32 	[%rd1], %f9;
	ret;

}


// ===== COMPILED SASS (sm_100) =====

	.target	sm_100

	.elftype	@"ET_EXEC"


//--------------------- .note.nv.tkinfo           --------------------------
	.section	.note.nv.tkinfo,"",@"SHT_NOTE"
	.sectionflags	@"SHF_NOTE_NV_TKINFO"
	.tkinfo
        /*0018*/ 	.word	0x00000002
        /*0030*/ 	.string	""
        /*0030*/ 	.string	"ptxas"
        /*0030*/ 	.string	"Cuda compilation tools, release 13.0, V13.0.88"
        /*0030*/ 	.string	"Build cuda_13.0.r13.0/compiler.36424714_0"
        /*0030*/ 	.string	"-arch sm_100 -m 64 "



//--------------------- .note.nv.cuinfo           --------------------------
	.section	.note.nv.cuinfo,"",@"SHT_NOTE"
	.sectionflags	@"SHF_NOTE_NV_CUINFO"
        /*0018*/ 	.short	0x0002
        /*001a*/ 	.short	0x0064
        /*001c*/ 	.short	0x0082
	.zero		2


//--------------------- .nv.info                  --------------------------
	.section	.nv.info,"",@"SHT_CUDA_INFO"
	.align	4


	//----- nvinfo : EIATTR_REGCOUNT
	.align		4
        /*0000*/ 	.byte	0x04, 0x2f
        /*0002*/ 	.short	(.L_1 - .L_0)
	.align		4
.L_0:
        /*0004*/ 	.word	index@(_Z4scanPf)
        /*0008*/ 	.word	0x0000000c


	//----- nvinfo : EIATTR_FRAME_SIZE
	.align		4
.L_1:
        /*000c*/ 	.byte	0x04, 0x11
        /*000e*/ 	.short	(.L_3 - .L_2)
	.align		4
.L_2:
        /*0010*/ 	.word	index@(_Z4scanPf)
        /*0014*/ 	.word	0x00000000


	//----- nvinfo : EIATTR_MIN_STACK_SIZE
	.align		4
.L_3:
        /*0018*/ 	.byte	0x04, 0x12
        /*001a*/ 	.short	(.L_5 - .L_4)
	.align		4
.L_4:
        /*001c*/ 	.word	index@(_Z4scanPf)
        /*0020*/ 	.word	0x00000000
.L_5:


//--------------------- .nv.compat                --------------------------
	.section	.nv.compat,"",@"SHT_CUDA_COMPAT_INFO"
	.align	4
        /*0000*/ 	.byte	0x02, 0x09, 0x00, 0x00, 0x02, 0x02, 0x01, 0x00, 0x02, 0x05, 0x05, 0x00, 0x03, 0x07, 0x01, 0x01
        /*0010*/ 	.byte	0x02, 0x03, 0x00, 0x00, 0x02, 0x06, 0x01, 0x00, 0x04, 0x0b, 0x08, 0x00, 0x09, 0x00, 0x00, 0x00
        /*0020*/ 	.byte	0x00, 0x00, 0x00, 0x00


//--------------------- .nv.info._Z4scanPf        --------------------------
	.section	.nv.info._Z4scanPf,"",@"SHT_CUDA_INFO"
	.sectionflags	@""
	.align	4


	//----- nvinfo : EIATTR_CUDA_API_VERSION
	.align		4
        /*0000*/ 	.byte	0x04, 0x37
        /*0002*/ 	.short	(.L_7 - .L_6)
.L_6:
        /*0004*/ 	.word	0x00000082


	//----- nvinfo : EIATTR_KPARAM_INFO
	.align		4
.L_7:
        /*0008*/ 	.byte	0x04, 0x17
        /*000a*/ 	.short	(.L_9 - .L_8)
.L_8:
        /*000c*/ 	.word	0x00000000
        /*0010*/ 	.short	0x0000
        /*0012*/ 	.short	0x0000
        /*0014*/ 	.byte	0x00, 0xf5, 0x21, 0x00


	//----- nvinfo : EIATTR_SPARSE_MMA_MASK
	.align		4
.L_9:
        /*0018*/ 	.byte	0x03, 0x50
        /*001a*/ 	.short	0x0000


	//----- nvinfo : EIATTR_MAXREG_COUNT
	.align		4
        /*001c*/ 	.byte	0x03, 0x1b
        /*001e*/ 	.short	0x00ff


	//----- nvinfo : EIATTR_NUM_BARRIERS
	.align		4
        /*0020*/ 	.byte	0x02, 0x4c
        /*0022*/ 	.byte	0x01
	.zero		1


	//----- nvinfo : EIATTR_MERCURY_ISA_VERSION
	.align		4
        /*0024*/ 	.byte	0x03, 0x5f
        /*0026*/ 	.short	0x0101


	//----- nvinfo : EIATTR_VRC_CTA_INIT_COUNT
	.align		4
        /*0028*/ 	.byte	0x02, 0x4a
	.zero		1
	.zero		1


	//----- nvinfo : EIATTR_EXIT_INSTR_OFFSETS
	.align		4
        /*002c*/ 	.byte	0x04, 0x1c
        /*002e*/ 	.short	(.L_11 - .L_10)


	//   ....[0]....
.L_10:
        /*0030*/ 	.word	0x000001e0


	//----- nvinfo : EIATTR_CBANK_PARAM_SIZE
	.align		4
.L_11:
        /*0034*/ 	.byte	0x03, 0x19
        /*0036*/ 	.short	0x0008


	//----- nvinfo : EIATTR_PARAM_CBANK
	.align		4
        /*0038*/ 	.byte	0x04, 0x0a
        /*003a*/ 	.short	(.L_13 - .L_12)
	.align		4
.L_12:
        /*003c*/ 	.word	index@(.nv.constant0._Z4scanPf)
        /*0040*/ 	.short	0x0380
        /*0042*/ 	.short	0x0008


	//----- nvinfo : EIATTR_SW_WAR
	.align		4
.L_13:
        /*0044*/ 	.byte	0x04, 0x36
        /*0046*/ 	.short	(.L_15 - .L_14)
.L_14:
        /*0048*/ 	.word	0x00000008
.L_15:


//--------------------- .nv.callgraph             --------------------------
	.section	.nv.callgraph,"",@"SHT_CUDA_CALLGRAPH"
	.align	4
	.sectionentsize	8
	.align		4
        /*0000*/ 	.word	0x00000000
	.align		4
        /*0004*/ 	.word	0xffffffff
	.align		4
        /*0008*/ 	.word	0x00000000
	.align		4
        /*000c*/ 	.word	0xfffffffe
	.align		4
        /*0010*/ 	.word	0x00000000
	.align		4
        /*0014*/ 	.word	0xfffffffd
	.align		4
        /*0018*/ 	.word	0x00000000
	.align		4
        /*001c*/ 	.word	0xfffffffc


//--------------------- .text._Z4scanPf           --------------------------
	.section	.text._Z4scanPf,"ax",@progbits
	.align	128
        .global         _Z4scanPf
        .type           _Z4scanPf,@function
        .size           _Z4scanPf,(.L_x_3 - _Z4scanPf)
        .other          _Z4scanPf,@"STO_CUDA_ENTRY STV_DEFAULT"
_Z4scanPf:
.text._Z4scanPf:
[----:B------:R-:W-:Y:S01]  /*0000*/  LDC R1, c[0x0][0x37c] ;  /* 0x0000df00ff017b82 */ /* 0x000fe20000000800 */
[----:B------:R-:W0:Y:S07]  /*0010*/  S2R R9, SR_TID.X ;  /* 0x0000000000097919 */ /* 0x000e2e0000002100 */
[----:B------:R-:W0:Y:S01]  /*0020*/  LDC.64 R2, c[0x0][0x380] ;  /* 0x0000e000ff027b82 */ /* 0x000e220000000a00 */
[----:B------:R-:W1:Y:S01]  /*0030*/  LDCU.64 UR6, c[0x0][0x358] ;  /* 0x00006b00ff0677ac */ /* 0x000e620008000a00 */
[----:B0-----:R-:W-:-:S05]  /*0040*/  IMAD.WIDE.U32 R2, R9, 0x4, R2 ;  /* 0x0000000409027825 */ /* 0x001fca00078e0002 */
[----:B-1----:R-:W2:Y:S01]  /*0050*/  LDG.E R5, desc[UR6][R2.64] ;  /* 0x0000000602057981 */ /* 0x002ea2000c1e1900 */
[----:B------:R-:W0:Y:S01]  /*0060*/  S2UR UR5, SR_CgaCtaId ;  /* 0x00000000000579c3 */ /* 0x000e220000008800 */
[----:B------:R-:W-:Y:S01]  /*0070*/  UMOV UR4, 0x400 ;  /* 0x0000040000047882 */ /* 0x000fe20000000000 */
[----:B------:R-:W1:Y:S02]  /*0080*/  LDCU UR8, c[0x0][0x360] ;  /* 0x00006c00ff0877ac */ /* 0x000e640008000800 */
[----:B-1----:R-:W-:Y:S02]  /*0090*/  UISETP.GE.U32.AND UP0, UPT, UR8, 0x2, UPT ;  /* 0x000000020800788c */ /* 0x002fe4000bf06070 */
[----:B0-----:R-:W-:-:S06]  /*00a0*/  ULEA UR4, UR5, UR4, 0x18 ;  /* 0x0000000405047291 */ /* 0x001fcc000f8ec0ff */
[----:B------:R-:W-:-:S05]  /*00b0*/  LEA R0, R9, UR4, 0x2 ;  /* 0x0000000409007c11 */ /* 0x000fca000f8e10ff */
[----:B--2---:R0:W-:Y:S01]  /*00c0*/  STS [R0], R5 ;  /* 0x0000000500007388 */ /* 0x0041e20000000800 */
[----:B------:R-:W-:Y:S05]  /*00d0*/  BRA.U !UP0, `(.L_x_0) ;  /* 0x00000001083c7547 */ /* 0x000fea000b800000 */
[----:B------:R-:W-:-:S05]  /*00e0*/  UMOV UR5, 0x1 ;  /* 0x0000000100057882 */ /* 0x000fca0000000000 */
.L_x_1:
[----:B------:R-:W-:Y:S01]  /*00f0*/  BAR.SYNC.DEFER_BLOCKING 0x0 ;  /* 0x0000000000007b1d */ /* 0x000fe20000010000 */
[----:B------:R-:W-:Y:S01]  /*0100*/  ISETP.GE.U32.AND P0, PT, R9, UR5, PT ;  /* 0x0000000509007c0c */ /* 0x000fe2000bf06070 */
[----:B------:R-:W-:-:S12]  /*0110*/  HFMA2 R4, -RZ, RZ, 0, 0 ;  /* 0x00000000ff047431 */ /* 0x000fd800000001ff */
[----:B0-----:R-:W-:Y:S01]  /*0120*/  @P0 VIADD R5, R9, -UR5 ;  /* 0x8000000509050c36 */ /* 0x001fe20008000000 */
[----:B------:R-:W-:-:S04]  /*0130*/  USHF.L.U32 UR5, UR5, 0x1, URZ ;  /* 0x0000000105057899 */ /* 0x000fc800080006ff */
[----:B------:R-:W-:Y:S01]  /*0140*/  @P0 LEA R5, R5, UR4, 0x2 ;  /* 0x0000000405050c11 */ /* 0x000fe2000f8e10ff */
[----:B------:R-:W-:-:S04]  /*0150*/  UISETP.GE.U32.AND UP0, UPT, UR5, UR8, UPT ;  /* 0x000000080500728c */ /* 0x000fc8000bf06070 */
[----:B------:R-:W-:Y:S01]  /*0160*/  @P0 LDS R4, [R5] ;  /* 0x0000000005040984 */ /* 0x000fe20000000800 */
[----:B------:R-:W-:Y:S06]  /*0170*/  BAR.SYNC.DEFER_BLOCKING 0x0 ;  /* 0x0000000000007b1d */ /* 0x000fec0000010000 */
[----:B-1----:R-:W0:Y:S02]  /*0180*/  LDS R7, [R0] ;  /* 0x0000000000077984 */ /* 0x002e240000000800 */
[----:B0-----:R-:W-:-:S05]  /*0190*/  FADD R7, R7, R4 ;  /* 0x0000000407077221 */ /* 0x001fca0000000000 */
[----:B------:R1:W-:Y:S01]  /*01a0*/  STS [R0], R7 ;  /* 0x0000000700007388 */ /* 0x0003e20000000800 */
[----:B------:R-:W-:Y:S05]  /*01b0*/  BRA.U !UP0, `(.L_x_1) ;  /* 0xfffffffd08cc7547 */ /* 0x000fea000b83ffff */
[----:B------:R-:W-:-:S07]  /*01c0*/  IMAD.MOV.U32 R5, RZ, RZ, R7 ;  /* 0x000000ffff057224 */ /* 0x000fce00078e0007 */
.L_x_0:
[----:B------:R-:W-:Y:S01]  /*01d0*/  STG.E desc[UR6][R2.64], R5 ;  /* 0x0000000502007986 */ /* 0x000fe2000c101906 */
[----:B------:R-:W-:Y:S05]  /*01e0*/  EXIT ;  /* 0x000000000000794d */ /* 0x000fea0003800000 */
.L_x_2:
[----:B------:R-:W-:-:S00]  /*01f0*/  BRA `(.L_x_2) ;  /* 0xfffffffc00fc7947 */ /* 0x000fc0000383ffff */
[----:B------:R-:W-:-:S00]  /*0200*/  NOP ;  /* 0x0000000000007918 */ /* 0x000fc00000000000 */
[----:B------:R-:W-:-:S00]  /*0210*/  NOP ;  /* 0x0000000000007918 */ /* 0x000fc00000000000 */
[----:B------:R-:W-:-:S00]  /*0220*/  NOP ;  /* 0x0000000000007918 */ /* 0x000fc00000000000 */
[----:B------:R-:W-:-:S00]  /*0230*/  NOP ;  /* 0x0000000000007918 */ /* 0x000fc00000000000 */
[----:B------:R-:W-:-:S00]  /*0240*/  NOP ;  /* 0x0000000000007918 */ /* 0x000fc00000000000 */
[----:B------:R-:W-:-:S00]  /*0250*/  NOP ;  /* 0x0000000000007918 */ /* 0x000fc00000000000 */
[----:B------:R-:W-:-:S00]  /*0260*/  NOP ;  /* 0x0000000000007918 */ /* 0x000fc00000000000 */
[----:B------:R-:W-:-:S00]  /*0270*/  NOP ;  /* 0x0000000000007918 */ /* 0x000fc00000000000 */
.L_x_3:


//--------------------- .nv.shared._Z4scanPf      --------------------------
	.section	.nv.shared._Z4scanPf,"aw",@nobits
	.sectionflags	@""
	.align	4
.nv.shared._Z4scanPf:
	.zero		1088


//--------------------- .nv.shared.reserved.0     --------------------------
	.section	.nv.shared.reserved.0,"aw",@nobits
	.weak		__nv_reservedSMEM_offset_0_alias
	.size		__nv_reservedSMEM_offset_0_alias, 0, 64
	.other		__nv_reservedSMEM_offset_0_alias,@"STO_CUDA_RESERVED_SHARED STV_DEFAULT"
__nv_reservedSMEM_offset_0_alias:
	.zero		0
	.zero		64


//--------------------- .nv.constant0._Z4scanPf   --------------------------
	.section	.nv.constant0._Z4scanPf,"a",@progbits
	.sectionflags	@""
	.align	4
.nv.constant0._Z4scanPf:
	.zero		904


//--------------------- SYMBOLS --------------------------

	.type		.nv.reservedSmem.offset0,@object
	.size		.nv.reservedSmem.offset0,0x4
	.type		.nv.reservedSmem.cap,@object
	.size		.nv.reservedSmem.cap,0x4
